//
// Generated by NVIDIA NVVM Compiler
//
// Compiler Build ID: CL-36424714
// Cuda compilation tools, release 13.0, V13.0.88
// Based on NVVM 20.0.0
//

.version 9.0
.target sm_100
.address_size 64

	// .globl	_Z27find_from_generated_stringsPlPci
.func  (.param .b64 func_retval0) __internal_accurate_pow
(
	.param .b64 __internal_accurate_pow_param_0
)
;

.visible .entry _Z27find_from_generated_stringsPlPci(
	.param .u64 .ptr .align 1 _Z27find_from_generated_stringsPlPci_param_0,
	.param .u64 .ptr .align 1 _Z27find_from_generated_stringsPlPci_param_1,
	.param .u32 _Z27find_from_generated_stringsPlPci_param_2
)
{
	.reg .pred 	%p<7>;
	.reg .b32 	%r<64>;
	.reg .b64 	%rd<13>;
	.reg .b64 	%fd<20>;

	ld.param.u64 	%rd1, [_Z27find_from_generated_stringsPlPci_param_0];
	ld.param.u64 	%rd2, [_Z27find_from_generated_stringsPlPci_param_1];
	ld.param.u32 	%r3, [_Z27find_from_generated_stringsPlPci_param_2];
	mov.u32 	%r4, %tid.x;
	mov.u32 	%r5, %ctaid.x;
	mov.u32 	%r6, %ntid.x;
	mad.lo.s32 	%r1, %r5, %r6, %r4;
	setp.ge.s32 	%p1, %r1, %r3;
	@%p1 bra 	$L__BB0_3;
	cvta.to.global.u64 	%rd3, %rd1;
	mov.f64 	%fd1, 0d403A000000000000;
	{
	.reg .b32 %temp; 
	mov.b64 	{%temp, %r7}, %fd1;
	}
	setp.lt.s32 	%p2, %r7, 0;
	mul.hi.s32 	%r8, %r1, 1321528399;
	shr.u32 	%r9, %r8, 31;
	shr.s32 	%r10, %r8, 3;
	add.s32 	%r11, %r10, %r9;
	mul.lo.s32 	%r12, %r11, 26;
	sub.s32 	%r13, %r1, %r12;
	add.s32 	%r14, %r13, 97;
	shl.b32 	%r15, %r14, 24;
	mov.f64 	%fd2, 0d3FF0000000000000;
	{
	.reg .b32 %temp; 
	mov.b64 	{%temp, %r16}, %fd2;
	}
	and.b32  	%r18, %r16, 2146435072;
	setp.eq.s32 	%p3, %r18, 1072693248;
	{ // callseq 0, 0
	.param .b64 param0;
	st.param.f64 	[param0], 0d3FF0000000000000;
	.param .b64 retval0;
	call.uni (retval0), 
	__internal_accurate_pow, 
	(
	param0
	);
	ld.param.f64 	%fd3, [retval0];
	} // callseq 0
	neg.f64 	%fd5, %fd3;
	selp.f64 	%fd6, %fd5, %fd3, %p3;
	selp.f64 	%fd7, %fd6, %fd3, %p2;
	cvt.rzi.s32.f64 	%r19, %fd7;
	div.s32 	%r20, %r1, %r19;
	mul.hi.s32 	%r21, %r20, 1321528399;
	shr.u32 	%r22, %r21, 31;
	shr.s32 	%r23, %r21, 3;
	add.s32 	%r24, %r23, %r22;
	mul.lo.s32 	%r25, %r24, 26;
	sub.s32 	%r26, %r20, %r25;
	add.s32 	%r27, %r26, 97;
	shl.b32 	%r28, %r27, 16;
	and.b32  	%r29, %r28, 16711680;
	mov.f64 	%fd8, 0d4000000000000000;
	{
	.reg .b32 %temp; 
	mov.b64 	{%temp, %r30}, %fd8;
	}
	and.b32  	%r32, %r30, 2146435072;
	setp.eq.s32 	%p4, %r32, 1062207488;
	{ // callseq 1, 0
	.param .b64 param0;
	st.param.f64 	[param0], 0d4000000000000000;
	.param .b64 retval0;
	call.uni (retval0), 
	__internal_accurate_pow, 
	(
	param0
	);
	ld.param.f64 	%fd9, [retval0];
	} // callseq 1
	neg.f64 	%fd11, %fd9;
	selp.f64 	%fd12, %fd11, %fd9, %p4;
	selp.f64 	%fd13, %fd12, %fd9, %p2;
	cvt.rzi.s32.f64 	%r33, %fd13;
	div.s32 	%r34, %r1, %r33;
	mul.hi.s32 	%r35, %r34, 1321528399;
	shr.u32 	%r36, %r35, 31;
	shr.s32 	%r37, %r35, 3;
	add.s32 	%r38, %r37, %r36;
	mul.lo.s32 	%r39, %r38, 26;
	sub.s32 	%r40, %r34, %r39;
	add.s32 	%r41, %r40, 97;
	shl.b32 	%r42, %r41, 8;
	and.b32  	%r43, %r42, 65280;
	mov.f64 	%fd14, 0d4008000000000000;
	{
	.reg .b32 %temp; 
	mov.b64 	{%temp, %r44}, %fd14;
	}
	and.b32  	%r46, %r44, 2146435072;
	setp.eq.s32 	%p5, %r46, 1073741824;
	{ // callseq 2, 0
	.param .b64 param0;
	st.param.f64 	[param0], 0d4008000000000000;
	.param .b64 retval0;
	call.uni (retval0), 
	__internal_accurate_pow, 
	(
	param0
	);
	ld.param.f64 	%fd15, [retval0];
	} // callseq 2
	neg.f64 	%fd17, %fd15;
	selp.f64 	%fd18, %fd17, %fd15, %p5;
	selp.f64 	%fd19, %fd18, %fd15, %p2;
	cvt.rzi.s32.f64 	%r47, %fd19;
	div.s32 	%r48, %r1, %r47;
	mul.hi.s32 	%r49, %r48, 1321528399;
	shr.u32 	%r50, %r49, 31;
	shr.s32 	%r51, %r49, 3;
	add.s32 	%r52, %r51, %r50;
	mul.lo.s32 	%r53, %r52, 26;
	sub.s32 	%r54, %r48, %r53;
	add.s32 	%r55, %r54, 97;
	or.b32  	%r56, %r29, %r43;
	or.b32  	%r57, %r56, %r15;
	or.b32  	%r2, %r57, %r55;
	mul.wide.u32 	%rd4, %r55, 31;
	and.b32  	%r58, %r41, 16777215;
	cvt.u64.u32 	%rd5, %r58;
	add.s64 	%rd6, %rd4, %rd5;
	and.b32  	%r59, %r27, 65535;
	cvt.u64.u32 	%rd7, %r59;
	mad.lo.s64 	%rd8, %rd6, 31, %rd7;
	and.b32  	%r60, %r14, 255;
	cvt.u64.u32 	%rd9, %r60;
	mad.lo.s64 	%rd10, %rd8, 31, %rd9;
	ld.global.u64 	%rd11, [%rd3];
	setp.ne.s64 	%p6, %rd10, %rd11;
	@%p6 bra 	$L__BB0_3;
	cvta.to.global.u64 	%rd12, %rd2;
	shr.u32 	%r61, %r2, 24;
	st.global.u8 	[%rd12+3], %r61;
	shr.u32 	%r62, %r2, 16;
	st.global.u8 	[%rd12+2], %r62;
	shr.u32 	%r63, %r2, 8;
	st.global.u8 	[%rd12+1], %r63;
	st.global.u8 	[%rd12], %r2;
$L__BB0_3:
	ret;

}
.func  (.param .b64 func_retval0) __internal_accurate_pow(
	.param .b64 __internal_accurate_pow_param_0
)
{
	.reg .pred 	%p<8>;
	.reg .b32 	%r<46>;
	.reg .b32 	%f<3>;
	.reg .b64 	%fd<109>;

	ld.param.f64 	%fd10, [__internal_accurate_pow_param_0];
	mov.f64 	%fd11, 0d403A000000000000;
	{
	.reg .b32 %temp; 
	mov.b64 	{%temp, %r8}, %fd11;
	}
	{
	.reg .b32 %temp; 
	mov.b64 	{%r9, %temp}, %fd11;
	}
	shr.u32 	%r10, %r8, 20;
	setp.lt.u32 	%p1, %r8, 1048576;
	mov.f64 	%fd12, 0d439A000000000000;
	{
	.reg .b32 %temp; 
	mov.b64 	{%temp, %r11}, %fd12;
	}
	{
	.reg .b32 %temp; 
	mov.b64 	{%r12, %temp}, %fd12;
	}
	shr.u32 	%r13, %r11, 20;
	add.s32 	%r14, %r13, -54;
	selp.b32 	%r15, %r12, %r9, %p1;
	selp.b32 	%r16, %r11, %r8, %p1;
	selp.b32 	%r1, %r14, %r10, %p1;
	add.s32 	%r45, %r1, -1023;
	and.b32  	%r17, %r16, -2146435073;
	or.b32  	%r18, %r17, 1072693248;
	mov.b64 	%fd107, {%r15, %r18};
	setp.lt.u32 	%p2, %r18, 1073127583;
	@%p2 bra 	$L__BB1_2;
	{
	.reg .b32 %temp; 
	mov.b64 	{%r19, %temp}, %fd107;
	}
	{
	.reg .b32 %temp; 
	mov.b64 	{%temp, %r20}, %fd107;
	}
	add.s32 	%r21, %r20, -1048576;
	mov.b64 	%fd107, {%r19, %r21};
	add.s32 	%r45, %r1, -1022;
$L__BB1_2:
	add.f64 	%fd13, %fd107, 0dBFF0000000000000;
	add.f64 	%fd14, %fd107, 0d3FF0000000000000;
	rcp.approx.ftz.f64 	%fd15, %fd14;
	neg.f64 	%fd16, %fd14;
	fma.rn.f64 	%fd17, %fd16, %fd15, 0d3FF0000000000000;
	fma.rn.f64 	%fd18, %fd17, %fd17, %fd17;
	fma.rn.f64 	%fd19, %fd18, %fd15, %fd15;
	mul.f64 	%fd20, %fd13, %fd19;
	fma.rn.f64 	%fd21, %fd13, %fd19, %fd20;
	mul.f64 	%fd22, %fd21, %fd21;
	fma.rn.f64 	%fd23, %fd22, 0d3EB0F5FF7D2CAFE2, 0d3ED0F5D241AD3B5A;
	fma.rn.f64 	%fd24, %fd23, %fd22, 0d3EF3B20A75488A3F;
	fma.rn.f64 	%fd25, %fd24, %fd22, 0d3F1745CDE4FAECD5;
	fma.rn.f64 	%fd26, %fd25, %fd22, 0d3F3C71C7258A578B;
	fma.rn.f64 	%fd27, %fd26, %fd22, 0d3F6249249242B910;
	fma.rn.f64 	%fd28, %fd27, %fd22, 0d3F89999999999DFB;
	sub.f64 	%fd29, %fd13, %fd21;
	add.f64 	%fd30, %fd29, %fd29;
	neg.f64 	%fd31, %fd21;
	fma.rn.f64 	%fd32, %fd31, %fd13, %fd30;
	mul.f64 	%fd33, %fd19, %fd32;
	fma.rn.f64 	%fd34, %fd22, %fd28, 0d3FB5555555555555;
	mov.f64 	%fd35, 0d3FB5555555555555;
	sub.f64 	%fd36, %fd35, %fd34;
	fma.rn.f64 	%fd37, %fd22, %fd28, %fd36;
	add.f64 	%fd38, %fd37, 0dBC46A4CB00B9E7B0;
	add.f64 	%fd39, %fd34, %fd38;
	sub.f64 	%fd40, %fd34, %fd39;
	add.f64 	%fd41, %fd38, %fd40;
	mul.rn.f64 	%fd42, %fd21, %fd21;
	neg.f64 	%fd43, %fd42;
	fma.rn.f64 	%fd44, %fd21, %fd21, %fd43;
	{
	.reg .b32 %temp; 
	mov.b64 	{%r22, %temp}, %fd33;
	}
	{
	.reg .b32 %temp; 
	mov.b64 	{%temp, %r23}, %fd33;
	}
	add.s32 	%r24, %r23, 1048576;
	mov.b64 	%fd45, {%r22, %r24};
	fma.rn.f64 	%fd46, %fd21, %fd45, %fd44;
	mul.rn.f64 	%fd47, %fd42, %fd21;
	neg.f64 	%fd48, %fd47;
	fma.rn.f64 	%fd49, %fd42, %fd21, %fd48;
	fma.rn.f64 	%fd50, %fd42, %fd33, %fd49;
	fma.rn.f64 	%fd51, %fd46, %fd21, %fd50;
	mul.rn.f64 	%fd52, %fd39, %fd47;
	neg.f64 	%fd53, %fd52;
	fma.rn.f64 	%fd54, %fd39, %fd47, %fd53;
	fma.rn.f64 	%fd55, %fd39, %fd51, %fd54;
	fma.rn.f64 	%fd56, %fd41, %fd47, %fd55;
	add.f64 	%fd57, %fd52, %fd56;
	sub.f64 	%fd58, %fd52, %fd57;
	add.f64 	%fd59, %fd56, %fd58;
	add.f64 	%fd60, %fd21, %fd57;
	sub.f64 	%fd61, %fd21, %fd60;
	add.f64 	%fd62, %fd57, %fd61;
	add.f64 	%fd63, %fd59, %fd62;
	add.f64 	%fd64, %fd33, %fd63;
	add.f64 	%fd65, %fd60, %fd64;
	sub.f64 	%fd66, %fd60, %fd65;
	add.f64 	%fd67, %fd64, %fd66;
	xor.b32  	%r25, %r45, -2147483648;
	mov.b32 	%r26, 1127219200;
	mov.b64 	%fd68, {%r25, %r26};
	mov.b32 	%r27, -2147483648;
	mov.b64 	%fd69, {%r27, %r26};
	sub.f64 	%fd70, %fd68, %fd69;
	fma.rn.f64 	%fd71, %fd70, 0d3FE62E42FEFA39EF, %fd65;
	fma.rn.f64 	%fd72, %fd70, 0dBFE62E42FEFA39EF, %fd71;
	sub.f64 	%fd73, %fd72, %fd65;
	sub.f64 	%fd74, %fd67, %fd73;
	fma.rn.f64 	%fd75, %fd70, 0d3C7ABC9E3B39803F, %fd74;
	add.f64 	%fd76, %fd71, %fd75;
	sub.f64 	%fd77, %fd71, %fd76;
	add.f64 	%fd78, %fd75, %fd77;
	{
	.reg .b32 %temp; 
	mov.b64 	{%temp, %r28}, %fd10;
	}
	{
	.reg .b32 %temp; 
	mov.b64 	{%r29, %temp}, %fd10;
	}
	shl.b32 	%r30, %r28, 1;
	setp.gt.u32 	%p3, %r30, -33554433;
	and.b32  	%r31, %r28, -15728641;
	selp.b32 	%r32, %r31, %r28, %p3;
	mov.b64 	%fd79, {%r29, %r32};
	mul.rn.f64 	%fd80, %fd76, %fd79;
	neg.f64 	%fd81, %fd80;
	fma.rn.f64 	%fd82, %fd76, %fd79, %fd81;
	fma.rn.f64 	%fd83, %fd78, %fd79, %fd82;
	add.f64 	%fd4, %fd80, %fd83;
	sub.f64 	%fd84, %fd80, %fd4;
	add.f64 	%fd5, %fd83, %fd84;
	fma.rn.f64 	%fd85, %fd4, 0d3FF71547652B82FE, 0d4338000000000000;
	{
	.reg .b32 %temp; 
	mov.b64 	{%r5, %temp}, %fd85;
	}
	mov.f64 	%fd86, 0dC338000000000000;
	add.rn.f64 	%fd87, %fd85, %fd86;
	fma.rn.f64 	%fd88, %fd87, 0dBFE62E42FEFA39EF, %fd4;
	fma.rn.f64 	%fd89, %fd87, 0dBC7ABC9E3B39803F, %fd88;
	fma.rn.f64 	%fd90, %fd89, 0d3E5ADE1569CE2BDF, 0d3E928AF3FCA213EA;
	fma.rn.f64 	%fd91, %fd90, %fd89, 0d3EC71DEE62401315;
	fma.rn.f64 	%fd92, %fd91, %fd89, 0d3EFA01997C89EB71;
	fma.rn.f64 	%fd93, %fd92, %fd89, 0d3F2A01A014761F65;
	fma.rn.f64 	%fd94, %fd93, %fd89, 0d3F56C16C1852B7AF;
	fma.rn.f64 	%fd95, %fd94, %fd89, 0d3F81111111122322;
	fma.rn.f64 	%fd96, %fd95, %fd89, 0d3FA55555555502A1;
	fma.rn.f64 	%fd97, %fd96, %fd89, 0d3FC5555555555511;
	fma.rn.f64 	%fd98, %fd97, %fd89, 0d3FE000000000000B;
	fma.rn.f64 	%fd99, %fd98, %fd89, 0d3FF0000000000000;
	fma.rn.f64 	%fd100, %fd99, %fd89, 0d3FF0000000000000;
	{
	.reg .b32 %temp; 
	mov.b64 	{%r6, %temp}, %fd100;
	}
	{
	.reg .b32 %temp; 
	mov.b64 	{%temp, %r7}, %fd100;
	}
	shl.b32 	%r33, %r5, 20;
	add.s32 	%r34, %r33, %r7;
	mov.b64 	%fd108, {%r6, %r34};
	{
	.reg .b32 %temp; 
	mov.b64 	{%temp, %r35}, %fd4;
	}
	mov.b32 	%f2, %r35;
	abs.f32 	%f1, %f2;
	setp.lt.f32 	%p4, %f1, 0f4086232B;
	@%p4 bra 	$L__BB1_5;
	setp.lt.f64 	%p5, %fd4, 0d0000000000000000;
	add.f64 	%fd101, %fd4, 0d7FF0000000000000;
	selp.f64 	%fd108, 0d0000000000000000, %fd101, %p5;
	setp.geu.f32 	%p6, %f1, 0f40874800;
	@%p6 bra 	$L__BB1_5;
	shr.u32 	%r36, %r5, 31;
	add.s32 	%r37, %r5, %r36;
	shr.s32 	%r38, %r37, 1;
	shl.b32 	%r39, %r38, 20;
	add.s32 	%r40, %r7, %r39;
	mov.b64 	%fd102, {%r6, %r40};
	sub.s32 	%r41, %r5, %r38;
	shl.b32 	%r42, %r41, 20;
	add.s32 	%r43, %r42, 1072693248;
	mov.b32 	%r44, 0;
	mov.b64 	%fd103, {%r44, %r43};
	mul.f64 	%fd108, %fd103, %fd102;
$L__BB1_5:
	abs.f64 	%fd104, %fd108;
	setp.eq.f64 	%p7, %fd104, 0d7FF0000000000000;
	fma.rn.f64 	%fd105, %fd108, %fd5, %fd108;
	selp.f64 	%fd106, %fd108, %fd105, %p7;
	st.param.f64 	[func_retval0], %fd106;
	ret;

}


// ===== COMPILED SASS (sm_100) =====

	.target	sm_100

	.elftype	@"ET_EXEC"


//--------------------- .note.nv.tkinfo           --------------------------
	.section	.note.nv.tkinfo,"",@"SHT_NOTE"
	.sectionflags	@"SHF_NOTE_NV_TKINFO"
	.tkinfo
        /*0018*/ 	.word	0x00000002
        /*0030*/ 	.string	""
        /*0030*/ 	.string	"ptxas"
        /*0030*/ 	.string	"Cuda compilation tools, release 13.0, V13.0.88"
        /*0030*/ 	.string	"Build cuda_13.0.r13.0/compiler.36424714_0"
        /*0030*/ 	.string	"-arch sm_100 -m 64 "



//--------------------- .note.nv.cuinfo           --------------------------
	.section	.note.nv.cuinfo,"",@"SHT_NOTE"
	.sectionflags	@"SHF_NOTE_NV_CUINFO"
        /*0018*/ 	.short	0x0002
        /*001a*/ 	.short	0x0064
        /*001c*/ 	.short	0x0082
	.zero		2


//--------------------- .nv.info                  --------------------------
	.section	.nv.info,"",@"SHT_CUDA_INFO"
	.align	4


	//----- nvinfo : EIATTR_REGCOUNT
	.align		4
        /*0000*/ 	.byte	0x04, 0x2f
        /*0002*/ 	.short	(.L_1 - .L_0)
	.align		4
.L_0:
        /*0004*/ 	.word	index@(_Z27find_from_generated_stringsPlPci)
        /*0008*/ 	.word	0x0000001f


	//----- nvinfo : EIATTR_FRAME_SIZE
	.align		4
.L_1:
        /*000c*/ 	.byte	0x04, 0x11
        /*000e*/ 	.short	(.L_3 - .L_2)
	.align		4
.L_2:
        /*0010*/ 	.word	index@($_Z27find_from_generated_stringsPlPci$__internal_accurate_pow)
        /*0014*/ 	.word	0x00000000


	//----- nvinfo : EIATTR_FRAME_SIZE
	.align		4
.L_3:
        /*0018*/ 	.byte	0x04, 0x11
        /*001a*/ 	.short	(.L_5 - .L_4)
	.align		4
.L_4:
        /*001c*/ 	.word	index@(_Z27find_from_generated_stringsPlPci)
        /*0020*/ 	.word	0x00000000


	//----- nvinfo : EIATTR_MIN_STACK_SIZE
	.align		4
.L_5:
        /*0024*/ 	.byte	0x04, 0x12
        /*0026*/ 	.short	(.L_7 - .L_6)
	.align		4
.L_6:
        /*0028*/ 	.word	index@(_Z27find_from_generated_stringsPlPci)
        /*002c*/ 	.word	0x00000000
.L_7:


//--------------------- .nv.compat                --------------------------
	.section	.nv.compat,"",@"SHT_CUDA_COMPAT_INFO"
	.align	4
        /*0000*/ 	.byte	0x02, 0x09, 0x00, 0x00, 0x02, 0x02, 0x01, 0x00, 0x02, 0x05, 0x05, 0x00, 0x03, 0x07, 0x01, 0x01
        /*0010*/ 	.byte	0x02, 0x03, 0x00, 0x00, 0x02, 0x06, 0x01, 0x00, 0x04, 0x0b, 0x08, 0x00, 0x01, 0x00, 0x00, 0x00
        /*0020*/ 	.byte	0x00, 0x00, 0x00, 0x00


//--------------------- .nv.info._Z27find_from_generated_stringsPlPci --------------------------
	.section	.nv.info._Z27find_from_generated_stringsPlPci,"",@"SHT_CUDA_INFO"
	.sectionflags	@""
	.align	4


	//----- nvinfo : EIATTR_CUDA_API_VERSION
	.align		4
        /*0000*/ 	.byte	0x04, 0x37
        /*0002*/ 	.short	(.L_9 - .L_8)
.L_8:
        /*0004*/ 	.word	0x00000082


	//----- nvinfo : EIATTR_KPARAM_INFO
	.align		4
.L_9:
        /*0008*/ 	.byte	0x04, 0x17
        /*000a*/ 	.short	(.L_11 - .L_10)
.L_10:
        /*000c*/ 	.word	0x00000000
        /*0010*/ 	.short	0x0002
        /*0012*/ 	.short	0x0010
        /*0014*/ 	.byte	0x00, 0xf0, 0x11, 0x00


	//----- nvinfo : EIATTR_KPARAM_INFO
	.align		4
.L_11:
        /*0018*/ 	.byte	0x04, 0x17
        /*001a*/ 	.short	(.L_13 - .L_12)
.L_12:
        /*001c*/ 	.word	0x00000000
        /*0020*/ 	.short	0x0001
        /*0022*/ 	.short	0x0008
        /*0024*/ 	.byte	0x00, 0xf5, 0x21, 0x00


	//----- nvinfo : EIATTR_KPARAM_INFO
	.align		4
.L_13:
        /*0028*/ 	.byte	0x04, 0x17
        /*002a*/ 	.short	(.L_15 - .L_14)
.L_14:
        /*002c*/ 	.word	0x00000000
        /*0030*/ 	.short	0x0000
        /*0032*/ 	.short	0x0000
        /*0034*/ 	.byte	0x00, 0xf5, 0x21, 0x00


	//----- nvinfo : EIATTR_SPARSE_MMA_MASK
	.align		4
.L_15:
        /*0038*/ 	.byte	0x03, 0x50
        /*003a*/ 	.short	0x0000


	//----- nvinfo : EIATTR_MAXREG_COUNT
	.align		4
        /*003c*/ 	.byte	0x03, 0x1b
        /*003e*/ 	.short	0x00ff


	//----- nvinfo : EIATTR_MERCURY_ISA_VERSION
	.align		4
        /*0040*/ 	.byte	0x03, 0x5f
        /*0042*/ 	.short	0x0101


	//----- nvinfo : EIATTR_VRC_CTA_INIT_COUNT
	.align		4
        /*0044*/ 	.byte	0x02, 0x4a
	.zero		1
	.zero		1


	//----- nvinfo : EIATTR_EXIT_INSTR_OFFSETS
	.align		4
        /*0048*/ 	.byte	0x04, 0x1c
        /*004a*/ 	.short	(.L_17 - .L_16)


	//   ....[0]....
.L_16:
        /*004c*/ 	.word	0x00000070


	//   ....[1]....
        /*0050*/ 	.word	0x000008b0


	//   ....[2]....
        /*0054*/ 	.word	0x00000970


	//----- nvinfo : EIATTR_CRS_STACK_SIZE
	.align		4
.L_17:
        /*0058*/ 	.byte	0x04, 0x1e
        /*005a*/ 	.short	(.L_19 - .L_18)
.L_18:
        /*005c*/ 	.word	0x00000000


	//----- nvinfo : EIATTR_CBANK_PARAM_SIZE
	.align		4
.L_19:
        /*0060*/ 	.byte	0x03, 0x19
        /*0062*/ 	.short	0x0014


	//----- nvinfo : EIATTR_PARAM_CBANK
	.align		4
        /*0064*/ 	.byte	0x04, 0x0a
        /*0066*/ 	.short	(.L_21 - .L_20)
	.align		4
.L_20:
        /*0068*/ 	.word	index@(.nv.constant0._Z27find_from_generated_stringsPlPci)
        /*006c*/ 	.short	0x0380
        /*006e*/ 	.short	0x0014


	//----- nvinfo : EIATTR_SW_WAR
	.align		4
.L_21:
        /*0070*/ 	.byte	0x04, 0x36
        /*0072*/ 	.short	(.L_23 - .L_22)
.L_22:
        /*0074*/ 	.word	0x00000008
.L_23:


//--------------------- .nv.callgraph             --------------------------
	.section	.nv.callgraph,"",@"SHT_CUDA_CALLGRAPH"
	.align	4
	.sectionentsize	8
	.align		4
        /*0000*/ 	.word	0x00000000
	.align		4
        /*0004*/ 	.word	0xffffffff
	.align		4
        /*0008*/ 	.word	0x00000000
	.align		4
        /*000c*/ 	.word	0xfffffffe
	.align		4
        /*0010*/ 	.word	0x00000000
	.align		4
        /*0014*/ 	.word	0xfffffffd
	.align		4
        /*0018*/ 	.word	0x00000000
	.align		4
        /*001c*/ 	.word	0xfffffffc


//--------------------- .text._Z27find_from_generated_stringsPlPci --------------------------
	.section	.text._Z27find_from_generated_stringsPlPci,"ax",@progbits
	.align	128
        .global         _Z27find_from_generated_stringsPlPci
        .type           _Z27find_from_generated_stringsPlPci,@function
        .size           _Z27find_from_generated_stringsPlPci,(.L_x_2 - _Z27find_from_generated_stringsPlPci)
        .other          _Z27find_from_generated_stringsPlPci,@"STO_CUDA_ENTRY STV_DEFAULT"
_Z27find_from_generated_stringsPlPci:
.text._Z27find_from_generated_stringsPlPci:
[----:B------:R-:W-:Y:S01]  /*0000*/  LDC R1, c[0x0][0x37c] ;  /* 0x0000df00ff017b82 */ /* 0x000fe20000000800 */
[----:B------:R-:W0:Y:S07]  /*0010*/  S2R R2, SR_TID.X ;  /* 0x0000000000027919 */ /* 0x000e2e0000002100 */
[----:B------:R-:W0:Y:S01]  /*0020*/  S2UR UR4, SR_CTAID.X ;  /* 0x00000000000479c3 */ /* 0x000e220000002500 */
[----:B------:R-:W1:Y:S07]  /*0030*/  LDCU UR5, c[0x0][0x390] ;  /* 0x00007200ff0577ac */ /* 0x000e6e0008000800 */
[----:B------:R-:W0:Y:S02]  /*0040*/  LDC R3, c[0x0][0x360] ;  /* 0x0000d800ff037b82 */ /* 0x000e240000000800 */
[----:B0-----:R-:W-:-:S05]  /*0050*/  IMAD R2, R3, UR4, R2 ;  /* 0x0000000403027c24 */ /* 0x001fca000f8e0202 */
[----:B-1----:R-:W-:-:S13]  /*0060*/  ISETP.GE.AND P0, PT, R2, UR5, PT ;  /* 0x0000000502007c0c */ /* 0x002fda000bf06270 */
[----:B------:R-:W-:Y:S05]  /*0070*/  @P0 EXIT ;  /* 0x000000000000094d */ /* 0x000fea0003800000 */
[----:B------:R-:W-:Y:S01]  /*0080*/  IMAD.HI R0, R2, 0x4ec4ec4f, RZ ;  /* 0x4ec4ec4f02007827 */ /* 0x000fe200078e02ff */
[----:B------:R-:W-:Y:S01]  /*0090*/  UMOV UR4, URZ ;  /* 0x000000ff00047c82 */ /* 0x000fe20008000000 */
[----:B------:R-:W-:-:S03]  /*00a0*/  UMOV UR6, 0x3ff00000 ;  /* 0x3ff0000000067882 */ /* 0x000fc60000000000 */
[----:B------:R-:W-:-:S04]  /*00b0*/  SHF.R.U32.HI R3, RZ, 0x1f, R0 ;  /* 0x0000001fff037819 */ /* 0x000fc80000011600 */
[----:B------:R-:W-:Y:S02]  /*00c0*/  LEA.HI.SX32 R3, R0, R3, 0x1d ;  /* 0x0000000300037211 */ /* 0x000fe400078feaff */
[----:B------:R-:W-:-:S03]  /*00d0*/  MOV R0, 0x110 ;  /* 0x0000011000007802 */ /* 0x000fc60000000f00 */
[----:B------:R-:W-:-:S04]  /*00e0*/  IMAD R3, R3, -0x1a, R2 ;  /* 0xffffffe603037824 */ /* 0x000fc800078e0202 */
[----:B------:R-:W-:-:S07]  /*00f0*/  VIADD R3, R3, 0x61 ;  /* 0x0000006103037836 */ /* 0x000fce0000000000 */
[----:B------:R-:W-:Y:S05]  /*0100*/  CALL.REL.NOINC `($_Z27find_from_generated_stringsPlPci$__internal_accurate_pow) ;  /* 0x00000008001c7944 */ /* 0x000fea0003c00000 */
[----:B------:R-:W-:Y:S01]  /*0110*/  IMAD.MOV.U32 R5, RZ, RZ, R11 ;  /* 0x000000ffff057224 */ /* 0x000fe200078e000b */
[----:B------:R-:W-:Y:S01]  /*0120*/  UMOV UR6, 0x40000000 ;  /* 0x4000000000067882 */ /* 0x000fe20000000000 */
[----:B------:R-:W-:-:S04]  /*0130*/  IMAD.MOV.U32 R4, RZ, RZ, R10 ;  /* 0x000000ffff047224 */ /* 0x000fc800078e000a */
[----:B------:R0:W1:Y:S02]  /*0140*/  F2I.F64.TRUNC R5, R4 ;  /* 0x0000000400057311 */ /* 0x000064000030d100 */
[----:B0-----:R-:W-:Y:S02]  /*0150*/  IABS R4, R2 ;  /* 0x0000000200047213 */ /* 0x001fe40000000000 */
[----:B-1----:R-:W-:-:S04]  /*0160*/  IABS R9, R5 ;  /* 0x0000000500097213 */ /* 0x002fc80000000000 */
[----:B------:R-:W0:Y:S08]  /*0170*/  I2F.RP R0, R9 ;  /* 0x0000000900007306 */ /* 0x000e300000209400 */
[----:B0-----:R-:W0:Y:S02]  /*0180*/  MUFU.RCP R0, R0 ;  /* 0x0000000000007308 */ /* 0x001e240000001000 */
[----:B0-----:R-:W-:-:S06]  /*0190*/  VIADD R6, R0, 0xffffffe ;  /* 0x0ffffffe00067836 */ /* 0x001fcc0000000000 */
[----:B------:R0:W1:Y:S02]  /*01a0*/  F2I.FTZ.U32.TRUNC.NTZ R7, R6 ;  /* 0x0000000600077305 */ /* 0x000064000021f000 */
[----:B0-----:R-:W-:Y:S01]  /*01b0*/  IMAD.MOV.U32 R6, RZ, RZ, RZ ;  /* 0x000000ffff067224 */ /* 0x001fe200078e00ff */
[----:B-1----:R-:W-:-:S05]  /*01c0*/  IADD3 R8, PT, PT, RZ, -R7, RZ ;  /* 0x80000007ff087210 */ /* 0x002fca0007ffe0ff */
[----:B------:R-:W-:Y:S01]  /*01d0*/  IMAD R11, R8, R9, RZ ;  /* 0x00000009080b7224 */ /* 0x000fe200078e02ff */
[----:B------:R-:W-:-:S03]  /*01e0*/  IABS R8, R5 ;  /* 0x0000000500087213 */ /* 0x000fc60000000000 */
[----:B------:R-:W-:-:S04]  /*01f0*/  IMAD.HI.U32 R7, R7, R11, R6 ;  /* 0x0000000b07077227 */ /* 0x000fc800078e0006 */
[----:B------:R-:W-:Y:S02]  /*0200*/  IMAD.MOV R0, RZ, RZ, -R8 ;  /* 0x000000ffff007224 */ /* 0x000fe400078e0a08 */
[----:B------:R-:W-:-:S04]  /*0210*/  IMAD.HI.U32 R7, R7, R4, RZ ;  /* 0x0000000407077227 */ /* 0x000fc800078e00ff */
[----:B------:R-:W-:-:S05]  /*0220*/  IMAD R0, R7, R0, R4 ;  /* 0x0000000007007224 */ /* 0x000fca00078e0204 */
[----:B------:R-:W-:-:S13]  /*0230*/  ISETP.GT.U32.AND P2, PT, R9, R0, PT ;  /* 0x000000000900720c */ /* 0x000fda0003f44070 */
[----:B------:R-:W-:Y:S01]  /*0240*/  @!P2 IMAD.IADD R0, R0, 0x1, -R9 ;  /* 0x000000010000a824 */ /* 0x000fe200078e0a09 */
[----:B------:R-:W-:Y:S02]  /*0250*/  @!P2 IADD3 R7, PT, PT, R7, 0x1, RZ ;  /* 0x000000010707a810 */ /* 0x000fe40007ffe0ff */
[----:B------:R-:W-:Y:S02]  /*0260*/  ISETP.NE.AND P2, PT, R5, RZ, PT ;  /* 0x000000ff0500720c */ /* 0x000fe40003f45270 */
[----:B------:R-:W-:Y:S02]  /*0270*/  ISETP.GE.U32.AND P0, PT, R0, R9, PT ;  /* 0x000000090000720c */ /* 0x000fe40003f06070 */
[----:B------:R-:W-:-:S04]  /*0280*/  LOP3.LUT R0, R2, R5, RZ, 0x3c, !PT ;  /* 0x0000000502007212 */ /* 0x000fc800078e3cff */
[----:B------:R-:W-:-:S07]  /*0290*/  ISETP.GE.AND P1, PT, R0, RZ, PT ;  /* 0x000000ff0000720c */ /* 0x000fce0003f26270 */
[----:B------:R-:W-:-:S06]  /*02a0*/  @P0 VIADD R7, R7, 0x1 ;  /* 0x0000000107070836 */ /* 0x000fcc0000000000 */
[----:B------:R-:W-:Y:S01]  /*02b0*/  @!P1 IMAD.MOV R7, RZ, RZ, -R7 ;  /* 0x000000ffff079224 */ /* 0x000fe200078e0a07 */
[----:B------:R-:W-:-:S05]  /*02c0*/  @!P2 LOP3.LUT R7, RZ, R5, RZ, 0x33, !PT ;  /* 0x00000005ff07a212 */ /* 0x000fca00078e33ff */
[----:B------:R-:W-:-:S05]  /*02d0*/  IMAD.HI R0, R7, 0x4ec4ec4f, RZ ;  /* 0x4ec4ec4f07007827 */ /* 0x000fca00078e02ff */
[----:B------:R-:W-:-:S04]  /*02e0*/  SHF.R.U32.HI R5, RZ, 0x1f, R0 ;  /* 0x0000001fff057819 */ /* 0x000fc80000011600 */
[----:B------:R-:W-:-:S05]  /*02f0*/  LEA.HI.SX32 R0, R0, R5, 0x1d ;  /* 0x0000000500007211 */ /* 0x000fca00078feaff */
[----:B------:R-:W-:-:S04]  /*0300*/  IMAD R0, R0, -0x1a, R7 ;  /* 0xffffffe600007824 */ /* 0x000fc800078e0207 */
[----:B------:R-:W-:Y:S01]  /*0310*/  VIADD R4, R0, 0x61 ;  /* 0x0000006100047836 */ /* 0x000fe20000000000 */
[----:B------:R-:W-:-:S04]  /*0320*/  MOV R0, 0x360 ;  /* 0x0000036000007802 */ /* 0x000fc80000000f00 */
[----:B------:R-:W-:-:S04]  /*0330*/  SHF.L.U32 R5, R4, 0x10, RZ ;  /* 0x0000001004057819 */ /* 0x000fc800000006ff */
[----:B------:R-:W-:-:S07]  /*0340*/  LOP3.LUT R5, R5, 0xff0000, RZ, 0xc0, !PT ;  /* 0x00ff000005057812 */ /* 0x000fce00078ec0ff */
        /* <DEDUP_REMOVED lines=38> */
[----:B------:R-:W0:Y:S01]  /*05b0*/  LDC.64 R6, c[0x0][0x380] ;  /* 0x0000e000ff067b82 */ /* 0x000e220000000a00 */
[----:B------:R-:W0:Y:S02]  /*05c0*/  LDCU.64 UR6, c[0x0][0x358] ;  /* 0x00006b00ff0677ac */ /* 0x000e240008000a00 */
[----:B0-----:R-:W2:Y:S01]  /*05d0*/  LDG.E.64 R6, desc[UR6][R6.64] ;  /* 0x0000000606067981 */ /* 0x001ea2000c1e1b00 */
[----:B------:R0:W1:Y:S01]  /*05e0*/  F2I.F64.TRUNC R11, R10 ;  /* 0x0000000a000b7311 */ /* 0x000062000030d100 */
[----:B------:R-:W-:Y:S01]  /*05f0*/  LOP3.LUT R26, R26, 0xffffff, RZ, 0xc0, !PT ;  /* 0x00ffffff1a1a7812 */ /* 0x000fe200078ec0ff */
[----:B------:R-:W-:Y:S01]  /*0600*/  IMAD.MOV.U32 R27, RZ, RZ, RZ ;  /* 0x000000ffff1b7224 */ /* 0x000fe200078e00ff */
[----:B0-----:R-:W-:Y:S02]  /*0610*/  IABS R10, R2 ;  /* 0x00000002000a7213 */ /* 0x001fe40000000000 */
[-C--:B-1----:R-:W-:Y:S02]  /*0620*/  IABS R13, R11.reuse ;  /* 0x0000000b000d7213 */ /* 0x082fe40000000000 */
[----:B------:R-:W-:-:S02]  /*0630*/  LOP3.LUT R2, R2, R11, RZ, 0x3c, !PT ;  /* 0x0000000b02027212 */ /* 0x000fc400078e3cff */
[----:B------:R-:W0:Y:S02]  /*0640*/  I2F.RP R0, R13 ;  /* 0x0000000d00007306 */ /* 0x000e240000209400 */
[----:B------:R-:W-:-:S06]  /*0650*/  ISETP.GE.AND P1, PT, R2, RZ, PT ;  /* 0x000000ff0200720c */ /* 0x000fcc0003f26270 */
[----:B0-----:R-:W0:Y:S02]  /*0660*/  MUFU.RCP R0, R0 ;  /* 0x0000000000007308 */ /* 0x001e240000001000 */
[----:B0-----:R-:W-:-:S06]  /*0670*/  VIADD R8, R0, 0xffffffe ;  /* 0x0ffffffe00087836 */ /* 0x001fcc0000000000 */
[----:B------:R0:W1:Y:S02]  /*0680*/  F2I.FTZ.U32.TRUNC.NTZ R9, R8 ;  /* 0x0000000800097305 */ /* 0x000064000021f000 */
[----:B0-----:R-:W-:Y:S02]  /*0690*/  IMAD.MOV.U32 R8, RZ, RZ, RZ ;  /* 0x000000ffff087224 */ /* 0x001fe400078e00ff */
[----:B-1----:R-:W-:-:S04]  /*06a0*/  IMAD.MOV R12, RZ, RZ, -R9 ;  /* 0x000000ffff0c7224 */ /* 0x002fc800078e0a09 */
[----:B------:R-:W-:Y:S01]  /*06b0*/  IMAD R15, R12, R13, RZ ;  /* 0x0000000d0c0f7224 */ /* 0x000fe200078e02ff */
[----:B------:R-:W-:-:S03]  /*06c0*/  IABS R12, R11 ;  /* 0x0000000b000c7213 */ /* 0x000fc60000000000 */
[----:B------:R-:W-:Y:S01]  /*06d0*/  IMAD.HI.U32 R9, R9, R15, R8 ;  /* 0x0000000f09097227 */ /* 0x000fe200078e0008 */
[----:B------:R-:W-:Y:S02]  /*06e0*/  IADD3 R0, PT, PT, RZ, -R12, RZ ;  /* 0x8000000cff007210 */ /* 0x000fe40007ffe0ff */
[----:B------:R-:W-:-:S03]  /*06f0*/  LOP3.LUT R8, R4, 0xffff, RZ, 0xc0, !PT ;  /* 0x0000ffff04087812 */ /* 0x000fc600078ec0ff */
[----:B------:R-:W-:-:S04]  /*0700*/  IMAD.HI.U32 R9, R9, R10, RZ ;  /* 0x0000000a09097227 */ /* 0x000fc800078e00ff */
[----:B------:R-:W-:Y:S01]  /*0710*/  IMAD R0, R9, R0, R10 ;  /* 0x0000000009007224 */ /* 0x000fe200078e020a */
[----:B------:R-:W-:-:S04]  /*0720*/  LOP3.LUT R10, R3, 0xff, RZ, 0xc0, !PT ;  /* 0x000000ff030a7812 */ /* 0x000fc800078ec0ff */
[----:B------:R-:W-:-:S13]  /*0730*/  ISETP.GT.U32.AND P2, PT, R13, R0, PT ;  /* 0x000000000d00720c */ /* 0x000fda0003f44070 */
[----:B------:R-:W-:Y:S02]  /*0740*/  @!P2 IMAD.IADD R0, R0, 0x1, -R13 ;  /* 0x000000010000a824 */ /* 0x000fe400078e0a0d */
[----:B------:R-:W-:Y:S01]  /*0750*/  @!P2 VIADD R9, R9, 0x1 ;  /* 0x000000010909a836 */ /* 0x000fe20000000000 */
[----:B------:R-:W-:Y:S02]  /*0760*/  ISETP.NE.AND P2, PT, R11, RZ, PT ;  /* 0x000000ff0b00720c */ /* 0x000fe40003f45270 */
[----:B------:R-:W-:-:S13]  /*0770*/  ISETP.GE.U32.AND P0, PT, R0, R13, PT ;  /* 0x0000000d0000720c */ /* 0x000fda0003f06070 */
[----:B------:R-:W-:-:S05]  /*0780*/  @P0 VIADD R9, R9, 0x1 ;  /* 0x0000000109090836 */ /* 0x000fca0000000000 */
[----:B------:R-:W-:Y:S02]  /*0790*/  @!P1 IADD3 R9, PT, PT, -R9, RZ, RZ ;  /* 0x000000ff09099210 */ /* 0x000fe40007ffe1ff */
[----:B------:R-:W-:-:S05]  /*07a0*/  @!P2 LOP3.LUT R9, RZ, R11, RZ, 0x33, !PT ;  /* 0x0000000bff09a212 */ /* 0x000fca00078e33ff */
[----:B------:R-:W-:-:S05]  /*07b0*/  IMAD.HI R0, R9, 0x4ec4ec4f, RZ ;  /* 0x4ec4ec4f09007827 */ /* 0x000fca00078e02ff */
[----:B------:R-:W-:-:S04]  /*07c0*/  SHF.R.U32.HI R11, RZ, 0x1f, R0 ;  /* 0x0000001fff0b7819 */ /* 0x000fc80000011600 */
[----:B------:R-:W-:Y:S01]  /*07d0*/  LEA.HI.SX32 R0, R0, R11, 0x1d ;  /* 0x0000000b00007211 */ /* 0x000fe200078feaff */
[----:B------:R-:W-:-:S04]  /*07e0*/  IMAD.MOV.U32 R11, RZ, RZ, RZ ;  /* 0x000000ffff0b7224 */ /* 0x000fc800078e00ff */
[----:B------:R-:W-:Y:S02]  /*07f0*/  IMAD R0, R0, -0x1a, R9 ;  /* 0xffffffe600007824 */ /* 0x000fe400078e0209 */
[----:B------:R-:W-:Y:S02]  /*0800*/  IMAD.MOV.U32 R9, RZ, RZ, RZ ;  /* 0x000000ffff097224 */ /* 0x000fe400078e00ff */
[----:B------:R-:W-:-:S04]  /*0810*/  VIADD R13, R0, 0x61 ;  /* 0x00000061000d7836 */ /* 0x000fc80000000000 */
[----:B------:R-:W-:-:S04]  /*0820*/  IMAD.WIDE.U32 R26, R13, 0x1f, R26 ;  /* 0x0000001f0d1a7825 */ /* 0x000fc800078e001a */
[----:B------:R-:W-:Y:S02]  /*0830*/  IMAD R27, R27, 0x1f, RZ ;  /* 0x0000001f1b1b7824 */ /* 0x000fe400078e02ff */
[----:B------:R-:W-:-:S05]  /*0840*/  IMAD.WIDE.U32 R8, R26, 0x1f, R8 ;  /* 0x0000001f1a087825 */ /* 0x000fca00078e0008 */
[----:B------:R-:W-:Y:S01]  /*0850*/  IADD3 R0, PT, PT, R9, R27, RZ ;  /* 0x0000001b09007210 */ /* 0x000fe20007ffe0ff */
[----:B------:R-:W-:-:S04]  /*0860*/  IMAD.WIDE.U32 R8, R8, 0x1f, R10 ;  /* 0x0000001f08087825 */ /* 0x000fc800078e000a */
[----:B------:R-:W-:-:S04]  /*0870*/  IMAD R11, R0, 0x1f, RZ ;  /* 0x0000001f000b7824 */ /* 0x000fc800078e02ff */
[----:B------:R-:W-:Y:S01]  /*0880*/  IMAD.IADD R9, R9, 0x1, R11 ;  /* 0x0000000109097824 */ /* 0x000fe200078e020b */
[----:B--2---:R-:W-:-:S04]  /*0890*/  ISETP.NE.U32.AND P0, PT, R8, R6, PT ;  /* 0x000000060800720c */ /* 0x004fc80003f05070 */
[----:B------:R-:W-:-:S13]  /*08a0*/  ISETP.NE.AND.EX P0, PT, R9, R7, PT, P0 ;  /* 0x000000070900720c */ /* 0x000fda0003f05300 */
[----:B------:R-:W-:Y:S05]  /*08b0*/  @P0 EXIT ;  /* 0x000000000000094d */ /* 0x000fea0003800000 */
[----:B------:R-:W0:Y:S01]  /*08c0*/  LDC.64 R6, c[0x0][0x388] ;  /* 0x0000e200ff067b82 */ /* 0x000e220000000a00 */
[----:B------:R-:W-:-:S05]  /*08d0*/  LOP3.LUT R28, R5, R28, RZ, 0xfc, !PT ;  /* 0x0000001c051c7212 */ /* 0x000fca00078efcff */
[----:B------:R-:W-:-:S05]  /*08e0*/  IMAD R28, R3, 0x1000000, R28 ;  /* 0x01000000031c7824 */ /* 0x000fca00078e021c */
[----:B------:R-:W-:-:S04]  /*08f0*/  LOP3.LUT R13, R28, R13, RZ, 0xfc, !PT ;  /* 0x0000000d1c0d7212 */ /* 0x000fc800078efcff */
[--C-:B------:R-:W-:Y:S02]  /*0900*/  SHF.R.U32.HI R3, RZ, 0x18, R13.reuse ;  /* 0x00000018ff037819 */ /* 0x100fe4000001160d */
[--C-:B------:R-:W-:Y:S02]  /*0910*/  SHF.R.U32.HI R5, RZ, 0x10, R13.reuse ;  /* 0x00000010ff057819 */ /* 0x100fe4000001160d */
[----:B------:R-:W-:Y:S01]  /*0920*/  SHF.R.U32.HI R9, RZ, 0x8, R13 ;  /* 0x00000008ff097819 */ /* 0x000fe2000001160d */
[----:B0-----:R-:W-:Y:S04]  /*0930*/  STG.E.U8 desc[UR6][R6.64+0x3], R3 ;  /* 0x0000030306007986 */ /* 0x001fe8000c101106 */
[----:B------:R-:W-:Y:S04]  /*0940*/  STG.E.U8 desc[UR6][R6.64+0x2], R5 ;  /* 0x0000020506007986 */ /* 0x000fe8000c101106 */
[----:B------:R-:W-:Y:S04]  /*0950*/  STG.E.U8 desc[UR6][R6.64+0x1], R9 ;  /* 0x0000010906007986 */ /* 0x000fe8000c101106 */
[----:B------:R-:W-:Y:S01]  /*0960*/  STG.E.U8 desc[UR6][R6.64], R13 ;  /* 0x0000000d06007986 */ /* 0x000fe2000c101106 */
[----:B------:R-:W-:Y:S05]  /*0970*/  EXIT ;  /* 0x000000000000794d */ /* 0x000fea0003800000 */
        .type           $_Z27find_from_generated_stringsPlPci$__internal_accurate_pow,@function
        .size           $_Z27find_from_generated_stringsPlPci$__internal_accurate_pow,(.L_x_2 - $_Z27find_from_generated_stringsPlPci$__internal_accurate_pow)
$_Z27find_from_generated_stringsPlPci$__internal_accurate_pow:
[----:B------:R-:W0:Y:S01]  /*0980*/  MUFU.RCP64H R15, 1.8125 ;  /* 0x3ffd0000000f7908 */ /* 0x000e220000001800 */
[----:B------:R-:W-:Y:S02]  /*0990*/  HFMA2 R6, -RZ, RZ, 0, 0 ;  /* 0x00000000ff067431 */ /* 0x000fe400000001ff */
[----:B------:R-:W-:Y:S01]  /*09a0*/  IMAD.MOV.U32 R7, RZ, RZ, 0x3ffd0000 ;  /* 0x3ffd0000ff077424 */ /* 0x000fe200078e00ff */
[----:B------:R-:W-:Y:S01]  /*09b0*/  MOV R9, 0x3ed0f5d2 ;  /* 0x3ed0f5d200097802 */ /* 0x000fe20000000f00 */
[----:B------:R-:W-:Y:S01]  /*09c0*/  IMAD.MOV.U32 R14, RZ, RZ, RZ ;  /* 0x000000ffff0e7224 */ /* 0x000fe200078e00ff */
[----:B------:R-:W-:Y:S01]  /*09d0*/  UMOV UR8, 0x7d2cafe2 ;  /* 0x7d2cafe200087882 */ /* 0x000fe20000000000 */
[----:B------:R-:W-:Y:S01]  /*09e0*/  IMAD.MOV.U32 R8, RZ, RZ, 0x41ad3b5a ;  /* 0x41ad3b5aff087424 */ /* 0x000fe200078e00ff */
[----:B------:R-:W-:Y:S01]  /*09f0*/  UMOV UR9, 0x3eb0f5ff ;  /* 0x3eb0f5ff00097882 */ /* 0x000fe20000000000 */
[----:B------:R-:W-:Y:S02]  /*0a00*/  USHF.L.U32 UR7, UR6, 0x1, URZ ;  /* 0x0000000106077899 */ /* 0x000fe400080006ff */
[----:B------:R-:W-:-:S02]  /*0a10*/  ULOP3.LUT UR5, UR6, 0xff0fffff, URZ, 0xc0, !UPT ;  /* 0xff0fffff06057892 */ /* 0x000fc4000f8ec0ff */
[----:B------:R-:W-:-:S03]  /*0a20*/  UISETP.GT.U32.AND UP0, UPT, UR7, -0x2000001, UPT ;  /* 0xfdffffff0700788c */ /* 0x000fc6000bf04070 */
[----:B------:R-:W-:Y:S01]  /*0a30*/  UMOV UR7, 0x3c7abc9e ;  /* 0x3c7abc9e00077882 */ /* 0x000fe20000000000 */
[----:B------:R-:W-:Y:S01]  /*0a40*/  USEL UR5, UR5, UR6, UP0 ;  /* 0x0000000605057287 */ /* 0x000fe20008000000 */
[----:B0-----:R-:W-:Y:S02]  /*0a50*/  DFMA R6, R14, -R6, 1 ;  /* 0x3ff000000e06742b */ /* 0x001fe40000000806 */
[----:B------:R-:W-:-:S06]  /*0a60*/  UMOV UR6, 0x3b39803f ;  /* 0x3b39803f00067882 */ /* 0x000fcc0000000000 */
[----:B------:R-:W-:-:S08]  /*0a70*/  DFMA R6, R6, R6, R6 ;  /* 0x000000060606722b */ /* 0x000fd00000000006 */
[----:B------:R-:W-:-:S08]  /*0a80*/  DFMA R14, R14, R6, R14 ;  /* 0x000000060e0e722b */ /* 0x000fd0000000000e */
[----:B------:R-:W-:-:S08]  /*0a90*/  DMUL R6, R14, -0.1875 ;  /* 0xbfc800000e067828 */ /* 0x000fd00000000000 */
[----:B------:R-:W-:-:S08]  /*0aa0*/  DFMA R6, R14, -0.1875, R6 ;  /* 0xbfc800000e06782b */ /* 0x000fd00000000006 */
[CC--:B------:R-:W-:Y:S02]  /*0ab0*/  DMUL R20, R6.reuse, R6.reuse ;  /* 0x0000000606147228 */ /* 0x0c0fe40000000000 */
[C---:B------:R-:W-:Y:S02]  /*0ac0*/  DADD R18, -R6.reuse, -0.1875 ;  /* 0xbfc8000006127429 */ /* 0x040fe40000000100 */
[----:B------:R-:W-:-:S04]  /*0ad0*/  DMUL R10, R6, R6 ;  /* 0x00000006060a7228 */ /* 0x000fc80000000000 */
[----:B------:R-:W-:Y:S01]  /*0ae0*/  DFMA R8, R20, UR8, R8 ;  /* 0x0000000814087c2b */ /* 0x000fe20008000008 */
[----:B------:R-:W-:Y:S01]  /*0af0*/  UMOV UR8, 0x75488a3f ;  /* 0x75488a3f00087882 */ /* 0x000fe20000000000 */
[----:B------:R-:W-:Y:S01]  /*0b00*/  UMOV UR9, 0x3ef3b20a ;  /* 0x3ef3b20a00097882 */ /* 0x000fe20000000000 */
[----:B------:R-:W-:-:S05]  /*0b10*/  DADD R18, R18, R18 ;  /* 0x0000000012127229 */ /* 0x000fca0000000012 */
[----:B------:R-:W-:Y:S01]  /*0b20*/  DFMA R8, R20, R8, UR8 ;  /* 0x0000000814087e2b */ /* 0x000fe20008000008 */
[----:B------:R-:W-:Y:S01]  /*0b30*/  UMOV UR8, 0xe4faecd5 ;  /* 0xe4faecd500087882 */ /* 0x000fe20000000000 */
[----:B------:R-:W-:Y:S01]  /*0b40*/  UMOV UR9, 0x3f1745cd ;  /* 0x3f1745cd00097882 */ /* 0x000fe20000000000 */
[----:B------:R-:W-:-:S05]  /*0b50*/  DFMA R18, -R6, -0.1875, R18 ;  /* 0xbfc800000612782b */ /* 0x000fca0000000112 */
[----:B------:R-:W-:Y:S01]  /*0b60*/  DFMA R8, R20, R8, UR8 ;  /* 0x0000000814087e2b */ /* 0x000fe20008000008 */
[----:B------:R-:W-:Y:S01]  /*0b70*/  UMOV UR8, 0x258a578b ;  /* 0x258a578b00087882 */ /* 0x000fe20000000000 */
[----:B------:R-:W-:Y:S01]  /*0b80*/  UMOV UR9, 0x3f3c71c7 ;  /* 0x3f3c71c700097882 */ /* 0x000fe20000000000 */
[----:B------:R-:W-:-:S05]  /*0b90*/  DMUL R14, R14, R18 ;  /* 0x000000120e0e7228 */ /* 0x000fca0000000000 */
[----:B------:R-:W-:Y:S01]  /*0ba0*/  DFMA R8, R20, R8, UR8 ;  /* 0x0000000814087e2b */ /* 0x000fe20008000008 */
[----:B------:R-:W-:Y:S01]  /*0bb0*/  UMOV UR8, 0x9242b910 ;  /* 0x9242b91000087882 */ /* 0x000fe20000000000 */
[----:B------:R-:W-:-:S03]  /*0bc0*/  UMOV UR9, 0x3f624924 ;  /* 0x3f62492400097882 */ /* 0x000fc60000000000 */
[----:B------:R-:W-:Y:S02]  /*0bd0*/  VIADD R23, R15, 0x100000 ;  /* 0x001000000f177836 */ /* 0x000fe40000000000 */
[----:B------:R-:W-:Y:S01]  /*0be0*/  IMAD.MOV.U32 R22, RZ, RZ, R14 ;  /* 0x000000ffff167224 */ /* 0x000fe200078e000e */
[----:B------:R-:W-:Y:S01]  /*0bf0*/  DFMA R8, R20, R8, UR8 ;  /* 0x0000000814087e2b */ /* 0x000fe20008000008 */
[----:B------:R-:W-:Y:S01]  /*0c00*/  UMOV UR8, 0x99999dfb ;  /* 0x99999dfb00087882 */ /* 0x000fe20000000000 */
[----:B------:R-:W-:-:S06]  /*0c10*/  UMOV UR9, 0x3f899999 ;  /* 0x3f89999900097882 */ /* 0x000fcc0000000000 */
[----:B------:R-:W-:Y:S01]  /*0c20*/  DFMA R16, R20, R8, UR8 ;  /* 0x0000000814107e2b */ /* 0x000fe20008000008 */
[----:B------:R-:W-:Y:S01]  /*0c30*/  UMOV UR8, 0x55555555 ;  /* 0x5555555500087882 */ /* 0x000fe20000000000 */
[----:B------:R-:W-:-:S06]  /*0c40*/  UMOV UR9, 0x3fb55555 ;  /* 0x3fb5555500097882 */ /* 0x000fcc0000000000 */
[----:B------:R-:W-:-:S08]  /*0c50*/  DFMA R8, R20, R16, UR8 ;  /* 0x0000000814087e2b */ /* 0x000fd00008000010 */
[----:B------:R-:W-:Y:S01]  /*0c60*/  DADD R12, -R8, UR8 ;  /* 0x00000008080c7e29 */ /* 0x000fe20008000100 */
[----:B------:R-:W-:Y:S01]  /*0c70*/  UMOV UR8, 0xb9e7b0 ;  /* 0x00b9e7b000087882 */ /* 0x000fe20000000000 */
[----:B------:R-:W-:-:S06]  /*0c80*/  UMOV UR9, 0x3c46a4cb ;  /* 0x3c46a4cb00097882 */ /* 0x000fcc0000000000 */
[----:B------:R-:W-:Y:S02]  /*0c90*/  DFMA R16, R20, R16, R12 ;  /* 0x000000101410722b */ /* 0x000fe4000000000c */
[C---:B------:R-:W-:Y:S02]  /*0ca0*/  DMUL R12, R6.reuse, R10 ;  /* 0x0000000a060c7228 */ /* 0x040fe40000000000 */
[----:B------:R-:W-:-:S04]  /*0cb0*/  DFMA R20, R6, R6, -R10 ;  /* 0x000000060614722b */ /* 0x000fc8000000080a */
[----:B------:R-:W-:Y:S01]  /*0cc0*/  DADD R16, R16, -UR8 ;  /* 0x8000000810107e29 */ /* 0x000fe20008000000 */
[----:B------:R-:W-:Y:S01]  /*0cd0*/  UMOV UR8, 0x0 ;  /* 0x0000000000087882 */ /* 0x000fe20000000000 */
[C---:B------:R-:W-:Y:S01]  /*0ce0*/  DFMA R18, R6.reuse, R10, -R12 ;  /* 0x0000000a0612722b */ /* 0x040fe2000000080c */
[----:B------:R-:W-:Y:S01]  /*0cf0*/  UMOV UR9, 0x40140000 ;  /* 0x4014000000097882 */ /* 0x000fe20000000000 */
[----:B------:R-:W-:-:S04]  /*0d00*/  DFMA R20, R6, R22, R20 ;  /* 0x000000160614722b */ /* 0x000fc80000000014 */
[----:B------:R-:W-:Y:S02]  /*0d10*/  DADD R24, R8, R16 ;  /* 0x0000000008187229 */ /* 0x000fe40000000010 */
[----:B------:R-:W-:-:S06]  /*0d20*/  DFMA R18, R14, R10, R18 ;  /* 0x0000000a0e12722b */ /* 0x000fcc0000000012 */
[----:B------:R-:W-:Y:S02]  /*0d30*/  DMUL R10, R24, R12 ;  /* 0x0000000c180a7228 */ /* 0x000fe40000000000 */
[----:B------:R-:W-:Y:S02]  /*0d40*/  DFMA R18, R6, R20, R18 ;  /* 0x000000140612722b */ /* 0x000fe40000000012 */
[----:B------:R-:W-:-:S04]  /*0d50*/  DADD R20, R8, -R24 ;  /* 0x0000000008147229 */ /* 0x000fc80000000818 */
[----:B------:R-:W-:-:S04]  /*0d60*/  DFMA R8, R24, R12, -R10 ;  /* 0x0000000c1808722b */ /* 0x000fc8000000080a */
[----:B------:R-:W-:-:S04]  /*0d70*/  DADD R20, R16, R20 ;  /* 0x0000000010147229 */ /* 0x000fc80000000014 */
[----:B------:R-:W-:-:S08]  /*0d80*/  DFMA R8, R24, R18, R8 ;  /* 0x000000121808722b */ /* 0x000fd00000000008 */
[----:B------:R-:W-:-:S08]  /*0d90*/  DFMA R20, R20, R12, R8 ;  /* 0x0000000c1414722b */ /* 0x000fd00000000008 */
[----:B------:R-:W-:-:S08]  /*0da0*/  DADD R12, R10, R20 ;  /* 0x000000000a0c7229 */ /* 0x000fd00000000014 */
[--C-:B------:R-:W-:Y:S02]  /*0db0*/  DADD R8, R6, R12.reuse ;  /* 0x0000000006087229 */ /* 0x100fe4000000000c */
[----:B------:R-:W-:-:S06]  /*0dc0*/  DADD R10, R10, -R12 ;  /* 0x000000000a0a7229 */ /* 0x000fcc000000080c */
[----:B------:R-:W-:Y:S02]  /*0dd0*/  DADD R6, R6, -R8 ;  /* 0x0000000006067229 */ /* 0x000fe40000000808 */
[----:B------:R-:W-:-:S06]  /*0de0*/  DADD R10, R20, R10 ;  /* 0x00000000140a7229 */ /* 0x000fcc000000000a */
[----:B------:R-:W-:-:S08]  /*0df0*/  DADD R6, R12, R6 ;  /* 0x000000000c067229 */ /* 0x000fd00000000006 */
[----:B------:R-:W-:Y:S01]  /*0e00*/  DADD R6, R10, R6 ;  /* 0x000000000a067229 */ /* 0x000fe20000000006 */
[----:B------:R-:W-:Y:S01]  /*0e10*/  IMAD.MOV.U32 R10, RZ, RZ, -0x105c611 ;  /* 0xfefa39efff0a7424 */ /* 0x000fe200078e00ff */
[----:B------:R-:W-:-:S06]  /*0e20*/  MOV R11, 0x3fe62e42 ;  /* 0x3fe62e42000b7802 */ /* 0x000fcc0000000f00 */
[----:B------:R-:W-:Y:S01]  /*0e30*/  DADD R14, R14, R6 ;  /* 0x000000000e0e7229 */ /* 0x000fe20000000006 */
[----:B------:R-:W-:Y:S02]  /*0e40*/  IMAD.MOV.U32 R6, RZ, RZ, -0x105c611 ;  /* 0xfefa39efff067424 */ /* 0x000fe400078e00ff */
[----:B------:R-:W-:-:S05]  /*0e50*/  IMAD.MOV.U32 R7, RZ, RZ, 0x3fe62e42 ;  /* 0x3fe62e42ff077424 */ /* 0x000fca00078e00ff */
[----:B------:R-:W-:-:S08]  /*0e60*/  DADD R12, R8, R14 ;  /* 0x00000000080c7229 */ /* 0x000fd0000000000e */
[--C-:B------:R-:W-:Y:S02]  /*0e70*/  DFMA R10, R10, UR8, R12.reuse ;  /* 0x000000080a0a7c2b */ /* 0x100fe4000800000c */
[----:B------:R-:W-:-:S06]  /*0e80*/  DADD R8, R8, -R12 ;  /* 0x0000000008087229 */ /* 0x000fcc000000080c */
[----:B------:R-:W-:Y:S02]  /*0e90*/  DFMA R16, -R6, 5, R10 ;  /* 0x401400000610782b */ /* 0x000fe4000000010a */
[----:B------:R-:W-:-:S06]  /*0ea0*/  DADD R8, R14, R8 ;  /* 0x000000000e087229 */ /* 0x000fcc0000000008 */
[----:B------:R-:W-:Y:S01]  /*0eb0*/  DADD R16, -R12, R16 ;  /* 0x000000000c107229 */ /* 0x000fe20000000110 */
[----:B------:R-:W-:Y:S01]  /*0ec0*/  IMAD.MOV.U32 R12, RZ, RZ, 0x3b39803f ;  /* 0x3b39803fff0c7424 */ /* 0x000fe200078e00ff */
[----:B------:R-:W-:-:S06]  /*0ed0*/  MOV R13, 0x3c7abc9e ;  /* 0x3c7abc9e000d7802 */ /* 0x000fcc0000000f00 */
[----:B------:R-:W-:-:S08]  /*0ee0*/  DADD R8, R8, -R16 ;  /* 0x0000000008087229 */ /* 0x000fd00000000810 */
[----:B------:R-:W-:-:S08]  /*0ef0*/  DFMA R8, R12, UR8, R8 ;  /* 0x000000080c087c2b */ /* 0x000fd00008000008 */
[----:B------:R-:W-:-:S08]  /*0f00*/  DADD R14, R10, R8 ;  /* 0x000000000a0e7229 */ /* 0x000fd00000000008 */
[----:B------:R-:W-:Y:S02]  /*0f10*/  DADD R10, R10, -R14 ;  /* 0x000000000a0a7229 */ /* 0x000fe4000000080e */
[----:B------:R-:W-:-:S06]  /*0f20*/  DMUL R12, R14, UR4 ;  /* 0x000000040e0c7c28 */ /* 0x000fcc0008000000 */
[----:B------:R-:W-:Y:S02]  /*0f30*/  DADD R10, R8, R10 ;  /* 0x00000000080a7229 */ /* 0x000fe4000000000a */
[----:B------:R-:W-:Y:S01]  /*0f40*/  DFMA R14, R14, UR4, -R12 ;  /* 0x000000040e0e7c2b */ /* 0x000fe2000800080c */
[----:B------:R-:W-:Y:S02]  /*0f50*/  IMAD.MOV.U32 R8, RZ, RZ, 0x652b82fe ;  /* 0x652b82feff087424 */ /* 0x000fe400078e00ff */
[----:B------:R-:W-:-:S05]  /*0f60*/  IMAD.MOV.U32 R9, RZ, RZ, 0x3ff71547 ;  /* 0x3ff71547ff097424 */ /* 0x000fca00078e00ff */
[----:B------:R-:W-:-:S08]  /*0f70*/  DFMA R14, R10, UR4, R14 ;  /* 0x000000040a0e7c2b */ /* 0x000fd0000800000e */
[----:B------:R-:W-:-:S08]  /*0f80*/  DADD R10, R12, R14 ;  /* 0x000000000c0a7229 */ /* 0x000fd0000000000e */
[----:B------:R-:W-:Y:S02]  /*0f90*/  DFMA R8, R10, R8, 6.75539944105574400000e+15 ;  /* 0x433800000a08742b */ /* 0x000fe40000000008 */
[----:B------:R-:W-:Y:S01]  /*0fa0*/  FSETP.GEU.AND P0, PT, |R11|, 4.1917929649353027344, PT ;  /* 0x4086232b0b00780b */ /* 0x000fe20003f0e200 */
[----:B------:R-:W-:-:S05]  /*0fb0*/  DADD R12, R12, -R10 ;  /* 0x000000000c0c7229 */ /* 0x000fca000000080a */
[----:B------:R-:W-:-:S03]  /*0fc0*/  DADD R16, R8, -6.75539944105574400000e+15 ;  /* 0xc338000008107429 */ /* 0x000fc60000000000 */
[----:B------:R-:W-:-:S05]  /*0fd0*/  DADD R14, R14, R12 ;  /* 0x000000000e0e7229 */ /* 0x000fca000000000c */
[----:B------:R-:W-:-:S08]  /*0fe0*/  DFMA R6, R16, -R6, R10 ;  /* 0x800000061006722b */ /* 0x000fd0000000000a */
[----:B------:R-:W-:Y:S01]  /*0ff0*/  DFMA R6, R16, -UR6, R6 ;  /* 0x8000000610067c2b */ /* 0x000fe20008000006 */
[----:B------:R-:W-:Y:S01]  /*1000*/  UMOV UR6, 0x69ce2bdf ;  /* 0x69ce2bdf00067882 */ /* 0x000fe20000000000 */
[----:B------:R-:W-:Y:S01]  /*1010*/  IMAD.MOV.U32 R16, RZ, RZ, -0x35dec16 ;  /* 0xfca213eaff107424 */ /* 0x000fe200078e00ff */
[----:B------:R-:W-:Y:S01]  /*1020*/  MOV R17, 0x3e928af3 ;  /* 0x3e928af300117802 */ /* 0x000fe20000000f00 */
[----:B------:R-:W-:-:S05]  /*1030*/  UMOV UR7, 0x3e5ade15 ;  /* 0x3e5ade1500077882 */ /* 0x000fca0000000000 */
[----:B------:R-:W-:Y:S01]  /*1040*/  DFMA R16, R6, UR6, R16 ;  /* 0x0000000606107c2b */ /* 0x000fe20008000010 */
[----:B------:R-:W-:Y:S01]  /*1050*/  UMOV UR6, 0x62401315 ;  /* 0x6240131500067882 */ /* 0x000fe20000000000 */
[----:B------:R-:W-:-:S06]  /*1060*/  UMOV UR7, 0x3ec71dee ;  /* 0x3ec71dee00077882 */ /* 0x000fcc0000000000 */
[----:B------:R-:W-:Y:S01]  /*1070*/  DFMA R16, R6, R16, UR6 ;  /* 0x0000000606107e2b */ /* 0x000fe20008000010 */
        /* <DEDUP_REMOVED lines=20> */
[----:B------:R-:W-:-:S08]  /*11c0*/  DFMA R16, R6, R16, UR6 ;  /* 0x0000000606107e2b */ /* 0x000fd00008000010 */
[----:B------:R-:W-:-:S08]  /*11d0*/  DFMA R16, R6, R16, 1 ;  /* 0x3ff000000610742b */ /* 0x000fd00000000010 */
[----:B------:R-:W-:-:S10]  /*11e0*/  DFMA R6, R6, R16, 1 ;  /* 0x3ff000000606742b */ /* 0x000fd40000000010 */
[----:B------:R-:W-:Y:S02]  /*11f0*/  IMAD R13, R8, 0x100000, R7 ;  /* 0x00100000080d7824 */ /* 0x000fe400078e0207 */
[----:B------:R-:W-:Y:S01]  /*1200*/  IMAD.MOV.U32 R12, RZ, RZ, R6 ;  /* 0x000000ffff0c7224 */ /* 0x000fe200078e0006 */
[----:B------:R-:W-:Y:S06]  /*1210*/  @!P0 BRA `(.L_x_0) ;  /* 0x0000000000348947 */ /* 0x000fec0003800000 */
[----:B------:R-:W-:Y:S01]  /*1220*/  FSETP.GEU.AND P1, PT, |R11|, 4.2275390625, PT ;  /* 0x408748000b00780b */ /* 0x000fe20003f2e200 */
[C---:B------:R-:W-:Y:S02]  /*1230*/  DADD R12, R10.reuse, +INF ;  /* 0x7ff000000a0c7429 */ /* 0x040fe40000000000 */
[----:B------:R-:W-:-:S08]  /*1240*/  DSETP.GEU.AND P0, PT, R10, RZ, PT ;  /* 0x000000ff0a00722a */ /* 0x000fd00003f0e000 */
[----:B------:R-:W-:Y:S02]  /*1250*/  FSEL R12, R12, RZ, P0 ;  /* 0x000000ff0c0c7208 */ /* 0x000fe40000000000 */
[----:B------:R-:W-:Y:S01]  /*1260*/  FSEL R13, R13, RZ, P0 ;  /* 0x000000ff0d0d7208 */ /* 0x000fe20000000000 */
[----:B------:R-:W-:Y:S06]  /*1270*/  @P1 BRA `(.L_x_0) ;  /* 0x00000000001c1947 */ /* 0x000fec0003800000 */
[----:B------:R-:W-:Y:S01]  /*1280*/  LEA.HI R9, R8, R8, RZ, 0x1 ;  /* 0x0000000808097211 */ /* 0x000fe200078f08ff */
[----:B------:R-:W-:-:S03]  /*1290*/  IMAD.MOV.U32 R12, RZ, RZ, RZ ;  /* 0x000000ffff0c7224 */ /* 0x000fc600078e00ff */
[----:B------:R-:W-:-:S04]  /*12a0*/  SHF.R.S32.HI R9, RZ, 0x1, R9 ;  /* 0x00000001ff097819 */ /* 0x000fc80000011409 */
[----:B------:R-:W-:Y:S01]  /*12b0*/  IADD3 R8, PT, PT, R8, -R9, RZ ;  /* 0x8000000908087210 */ /* 0x000fe20007ffe0ff */
[----:B------:R-:W-:-:S03]  /*12c0*/  IMAD R7, R9, 0x100000, R7 ;  /* 0x0010000009077824 */ /* 0x000fc600078e0207 */
[----:B------:R-:W-:-:S06]  /*12d0*/  LEA R13, R8, 0x3ff00000, 0x14 ;  /* 0x3ff00000080d7811 */ /* 0x000fcc00078ea0ff */
[----:B------:R-:W-:-:S11]  /*12e0*/  DMUL R12, R6, R12 ;  /* 0x0000000c060c7228 */ /* 0x000fd60000000000 */
.L_x_0:
[----:B------:R-:W-:Y:S01]  /*12f0*/  DFMA R14, R14, R12, R12 ;  /* 0x0000000c0e0e722b */ /* 0x000fe2000000000c */
[----:B------:R-:W-:Y:S01]  /*1300*/  MOV R6, R0 ;  /* 0x0000000000067202 */ /* 0x000fe20000000f00 */
[----:B------:R-:W-:Y:S01]  /*1310*/  DSETP.NEU.AND P0, PT, |R12|, +INF , PT ;  /* 0x7ff000000c00742a */ /* 0x000fe20003f0d200 */
[----:B------:R-:W-:-:S07]  /*1320*/  IMAD.MOV.U32 R7, RZ, RZ, 0x0 ;  /* 0x00000000ff077424 */ /* 0x000fce00078e00ff */
[----:B------:R-:W-:Y:S02]  /*1330*/  FSEL R10, R12, R14, !P0 ;  /* 0x0000000e0c0a7208 */ /* 0x000fe40004000000 */
[----:B------:R-:W-:Y:S01]  /*1340*/  FSEL R11, R13, R15, !P0 ;  /* 0x0000000f0d0b7208 */ /* 0x000fe20004000000 */
[----:B------:R-:W-:Y:S06]  /*1350*/  RET.REL.NODEC R6 `(_Z27find_from_generated_stringsPlPci) ;  /* 0xffffffec06287950 */ /* 0x000fec0003c3ffff */
.L_x_1:
[----:B------:R-:W-:-:S00]  /*1360*/  BRA `(.L_x_1) ;  /* 0xfffffffc00fc7947 */ /* 0x000fc0000383ffff */
[----:B------:R-:W-:-:S00]  /*1370*/  NOP ;  /* 0x0000000000007918 */ /* 0x000fc00000000000 */
        /* <DEDUP_REMOVED lines=8> */
.L_x_2:


//--------------------- .nv.shared.reserved.0     --------------------------
	.section	.nv.shared.reserved.0,"aw",@nobits
	.weak		__nv_reservedSMEM_offset_0_alias
	.size		__nv_reservedSMEM_offset_0_alias, 0, 64
	.other		__nv_reservedSMEM_offset_0_alias,@"STO_CUDA_RESERVED_SHARED STV_DEFAULT"
__nv_reservedSMEM_offset_0_alias:
	.zero		0
	.zero		64


//--------------------- .nv.constant0._Z27find_from_generated_stringsPlPci --------------------------
	.section	.nv.constant0._Z27find_from_generated_stringsPlPci,"a",@progbits
	.sectionflags	@""
	.align	4
.nv.constant0._Z27find_from_generated_stringsPlPci:
	.zero		916


//--------------------- SYMBOLS --------------------------

	.type		.nv.reservedSmem.offset0,@object
	.size		.nv.reservedSmem.offset0,0x4
